//
// Generated by NVIDIA NVVM Compiler
//
// Compiler Build ID: CL-36424714
// Cuda compilation tools, release 13.0, V13.0.88
// Based on NVVM 20.0.0
//

.version 9.0
.target sm_100
.address_size 64

	// .globl	_Z17layer_norm_kernelPfS_ii
// _ZZ17layer_norm_kernelPfS_iiE4mean has been demoted
// _ZZ17layer_norm_kernelPfS_iiE8variance has been demoted
.extern .shared .align 16 .b8 SM[];

.visible .entry _Z17layer_norm_kernelPfS_ii(
	.param .u64 .ptr .align 1 _Z17layer_norm_kernelPfS_ii_param_0,
	.param .u64 .ptr .align 1 _Z17layer_norm_kernelPfS_ii_param_1,
	.param .u32 _Z17layer_norm_kernelPfS_ii_param_2,
	.param .u32 _Z17layer_norm_kernelPfS_ii_param_3
)
{
	.reg .pred 	%p<12>;
	.reg .b32 	%r<32>;
	.reg .b32 	%f<34>;
	.reg .b64 	%rd<9>;
	// demoted variable
	.shared .align 4 .f32 _ZZ17layer_norm_kernelPfS_iiE4mean;
	// demoted variable
	.shared .align 4 .f32 _ZZ17layer_norm_kernelPfS_iiE8variance;
	ld.param.u64 	%rd3, [_Z17layer_norm_kernelPfS_ii_param_0];
	ld.param.u64 	%rd4, [_Z17layer_norm_kernelPfS_ii_param_1];
	ld.param.u32 	%r15, [_Z17layer_norm_kernelPfS_ii_param_2];
	ld.param.u32 	%r14, [_Z17layer_norm_kernelPfS_ii_param_3];
	mov.u32 	%r1, %ctaid.x;
	mov.u32 	%r31, %tid.x;
	setp.ge.s32 	%p1, %r1, %r15;
	@%p1 bra 	$L__BB0_18;
	setp.ge.s32 	%p2, %r31, %r14;
	mov.f32 	%f31, 0f00000000;
	@%p2 bra 	$L__BB0_4;
	mul.lo.s32 	%r3, %r14, %r1;
	mov.u32 	%r4, %ntid.x;
	cvta.to.global.u64 	%rd1, %rd3;
	mov.f32 	%f31, 0f00000000;
	mov.u32 	%r18, SM;
	mov.u32 	%r29, %r31;
$L__BB0_3:
	add.s32 	%r16, %r29, %r3;
	mul.wide.s32 	%rd5, %r16, 4;
	add.s64 	%rd6, %rd1, %rd5;
	ld.global.f32 	%f12, [%rd6];
	shl.b32 	%r17, %r29, 2;
	add.s32 	%r19, %r18, %r17;
	st.shared.f32 	[%r19], %f12;
	add.f32 	%f31, %f31, %f12;
	add.s32 	%r29, %r29, %r4;
	setp.lt.s32 	%p3, %r29, %r14;
	@%p3 bra 	$L__BB0_3;
$L__BB0_4:
	setp.ne.s32 	%p4, %r31, 0;
	@%p4 bra 	$L__BB0_6;
	mov.b32 	%r20, 0;
	st.shared.u32 	[_ZZ17layer_norm_kernelPfS_iiE4mean], %r20;
$L__BB0_6:
	setp.ne.s32 	%p5, %r31, 0;
	bar.sync 	0;
	atom.shared.add.f32 	%f13, [_ZZ17layer_norm_kernelPfS_iiE4mean], %f31;
	bar.sync 	0;
	@%p5 bra 	$L__BB0_8;
	ld.shared.f32 	%f14, [_ZZ17layer_norm_kernelPfS_iiE4mean];
	cvt.rn.f32.s32 	%f15, %r14;
	div.rn.f32 	%f16, %f14, %f15;
	st.shared.f32 	[_ZZ17layer_norm_kernelPfS_iiE4mean], %f16;
$L__BB0_8:
	setp.ge.s32 	%p6, %r31, %r14;
	bar.sync 	0;
	mov.f32 	%f33, 0f00000000;
	@%p6 bra 	$L__BB0_11;
	ld.shared.f32 	%f4, [_ZZ17layer_norm_kernelPfS_iiE4mean];
	mov.f32 	%f33, 0f00000000;
	mov.u32 	%r7, %ntid.x;
	mov.u32 	%r22, SM;
	mov.u32 	%r30, %r31;
$L__BB0_10:
	shl.b32 	%r21, %r30, 2;
	add.s32 	%r23, %r22, %r21;
	ld.shared.f32 	%f19, [%r23];
	sub.f32 	%f20, %f19, %f4;
	fma.rn.f32 	%f33, %f20, %f20, %f33;
	add.s32 	%r30, %r30, %r7;
	setp.lt.s32 	%p7, %r30, %r14;
	@%p7 bra 	$L__BB0_10;
$L__BB0_11:
	setp.ne.s32 	%p8, %r31, 0;
	@%p8 bra 	$L__BB0_13;
	mov.b32 	%r24, 0;
	st.shared.u32 	[_ZZ17layer_norm_kernelPfS_iiE8variance], %r24;
$L__BB0_13:
	setp.ne.s32 	%p9, %r31, 0;
	bar.sync 	0;
	atom.shared.add.f32 	%f21, [_ZZ17layer_norm_kernelPfS_iiE8variance], %f33;
	bar.sync 	0;
	@%p9 bra 	$L__BB0_15;
	ld.shared.f32 	%f22, [_ZZ17layer_norm_kernelPfS_iiE8variance];
	cvt.rn.f32.s32 	%f23, %r14;
	div.rn.f32 	%f24, %f22, %f23;
	st.shared.f32 	[_ZZ17layer_norm_kernelPfS_iiE8variance], %f24;
$L__BB0_15:
	setp.ge.s32 	%p10, %r31, %r14;
	bar.sync 	0;
	@%p10 bra 	$L__BB0_18;
	ld.shared.f32 	%f25, [_ZZ17layer_norm_kernelPfS_iiE8variance];
	ld.shared.f32 	%f8, [_ZZ17layer_norm_kernelPfS_iiE4mean];
	mul.lo.s32 	%r10, %r14, %r1;
	mov.u32 	%r11, %ntid.x;
	cvta.to.global.u64 	%rd2, %rd4;
	add.f32 	%f26, %f25, 0f3727C5AC;
	sqrt.rn.f32 	%f9, %f26;
	mov.u32 	%r26, SM;
$L__BB0_17:
	shl.b32 	%r25, %r31, 2;
	add.s32 	%r27, %r26, %r25;
	ld.shared.f32 	%f27, [%r27];
	sub.f32 	%f28, %f27, %f8;
	div.rn.f32 	%f29, %f28, %f9;
	add.s32 	%r28, %r31, %r10;
	mul.wide.s32 	%rd7, %r28, 4;
	add.s64 	%rd8, %rd2, %rd7;
	st.global.f32 	[%rd8], %f29;
	add.s32 	%r31, %r31, %r11;
	setp.lt.s32 	%p11, %r31, %r14;
	@%p11 bra 	$L__BB0_17;
$L__BB0_18:
	ret;

}


// ===== COMPILED SASS (sm_100) =====

	.target	sm_100

	.elftype	@"ET_EXEC"


//--------------------- .note.nv.tkinfo           --------------------------
	.section	.note.nv.tkinfo,"",@"SHT_NOTE"
	.sectionflags	@"SHF_NOTE_NV_TKINFO"
	.tkinfo
        /*0018*/ 	.word	0x00000002
        /*0030*/ 	.string	""
        /*0030*/ 	.string	"ptxas"
        /*0030*/ 	.string	"Cuda compilation tools, release 13.0, V13.0.88"
        /*0030*/ 	.string	"Build cuda_13.0.r13.0/compiler.36424714_0"
        /*0030*/ 	.string	"-arch sm_100 -m 64 "



//--------------------- .note.nv.cuinfo           --------------------------
	.section	.note.nv.cuinfo,"",@"SHT_NOTE"
	.sectionflags	@"SHF_NOTE_NV_CUINFO"
        /*0018*/ 	.short	0x0002
        /*001a*/ 	.short	0x0064
        /*001c*/ 	.short	0x0082
	.zero		2


//--------------------- .nv.info                  --------------------------
	.section	.nv.info,"",@"SHT_CUDA_INFO"
	.align	4


	//----- nvinfo : EIATTR_REGCOUNT
	.align		4
        /*0000*/ 	.byte	0x04, 0x2f
        /*0002*/ 	.short	(.L_1 - .L_0)
	.align		4
.L_0:
        /*0004*/ 	.word	index@(_Z17layer_norm_kernelPfS_ii)
        /*0008*/ 	.word	0x00000013


	//----- nvinfo : EIATTR_FRAME_SIZE
	.align		4
.L_1:
        /*000c*/ 	.byte	0x04, 0x11
        /*000e*/ 	.short	(.L_3 - .L_2)
	.align		4
.L_2:
        /*0010*/ 	.word	index@($__internal_1_$__cuda_sm3x_div_rn_noftz_f32_slowpath)
        /*0014*/ 	.word	0x00000000


	//----- nvinfo : EIATTR_FRAME_SIZE
	.align		4
.L_3:
        /*0018*/ 	.byte	0x04, 0x11
        /*001a*/ 	.short	(.L_5 - .L_4)
	.align		4
.L_4:
        /*001c*/ 	.word	index@($__internal_0_$__cuda_sm20_sqrt_rn_f32_slowpath)
        /*0020*/ 	.word	0x00000000


	//----- nvinfo : EIATTR_FRAME_SIZE
	.align		4
.L_5:
        /*0024*/ 	.byte	0x04, 0x11
        /*0026*/ 	.short	(.L_7 - .L_6)
	.align		4
.L_6:
        /*0028*/ 	.word	index@(_Z17layer_norm_kernelPfS_ii)
        /*002c*/ 	.word	0x00000000


	//----- nvinfo : EIATTR_MIN_STACK_SIZE
	.align		4
.L_7:
        /*0030*/ 	.byte	0x04, 0x12
        /*0032*/ 	.short	(.L_9 - .L_8)
	.align		4
.L_8:
        /*0034*/ 	.word	index@(_Z17layer_norm_kernelPfS_ii)
        /*0038*/ 	.word	0x00000000
.L_9:


//--------------------- .nv.compat                --------------------------
	.section	.nv.compat,"",@"SHT_CUDA_COMPAT_INFO"
	.align	4
        /*0000*/ 	.byte	0x02, 0x09, 0x00, 0x00, 0x02, 0x02, 0x01, 0x00, 0x02, 0x05, 0x05, 0x00, 0x03, 0x07, 0x01, 0x01
        /*0010*/ 	.byte	0x02, 0x03, 0x00, 0x00, 0x02, 0x06, 0x01, 0x00, 0x04, 0x0b, 0x08, 0x00, 0x01, 0x00, 0x00, 0x00
        /*0020*/ 	.byte	0x00, 0x00, 0x00, 0x00


//--------------------- .nv.info._Z17layer_norm_kernelPfS_ii --------------------------
	.section	.nv.info._Z17layer_norm_kernelPfS_ii,"",@"SHT_CUDA_INFO"
	.sectionflags	@""
	.align	4


	//----- nvinfo : EIATTR_CUDA_API_VERSION
	.align		4
        /*0000*/ 	.byte	0x04, 0x37
        /*0002*/ 	.short	(.L_11 - .L_10)
.L_10:
        /*0004*/ 	.word	0x00000082


	//----- nvinfo : EIATTR_KPARAM_INFO
	.align		4
.L_11:
        /*0008*/ 	.byte	0x04, 0x17
        /*000a*/ 	.short	(.L_13 - .L_12)
.L_12:
        /*000c*/ 	.word	0x00000000
        /*0010*/ 	.short	0x0003
        /*0012*/ 	.short	0x0014
        /*0014*/ 	.byte	0x00, 0xf0, 0x11, 0x00


	//----- nvinfo : EIATTR_KPARAM_INFO
	.align		4
.L_13:
        /*0018*/ 	.byte	0x04, 0x17
        /*001a*/ 	.short	(.L_15 - .L_14)
.L_14:
        /*001c*/ 	.word	0x00000000
        /*0020*/ 	.short	0x0002
        /*0022*/ 	.short	0x0010
        /*0024*/ 	.byte	0x00, 0xf0, 0x11, 0x00


	//----- nvinfo : EIATTR_KPARAM_INFO
	.align		4
.L_15:
        /*0028*/ 	.byte	0x04, 0x17
        /*002a*/ 	.short	(.L_17 - .L_16)
.L_16:
        /*002c*/ 	.word	0x00000000
        /*0030*/ 	.short	0x0001
        /*0032*/ 	.short	0x0008
        /*0034*/ 	.byte	0x00, 0xf5, 0x21, 0x00


	//----- nvinfo : EIATTR_KPARAM_INFO
	.align		4
.L_17:
        /*0038*/ 	.byte	0x04, 0x17
        /*003a*/ 	.short	(.L_19 - .L_18)
.L_18:
        /*003c*/ 	.word	0x00000000
        /*0040*/ 	.short	0x0000
        /*0042*/ 	.short	0x0000
        /*0044*/ 	.byte	0x00, 0xf5, 0x21, 0x00


	//----- nvinfo : EIATTR_SPARSE_MMA_MASK
	.align		4
.L_19:
        /*0048*/ 	.byte	0x03, 0x50
        /*004a*/ 	.short	0x0000


	//----- nvinfo : EIATTR_MAXREG_COUNT
	.align		4
        /*004c*/ 	.byte	0x03, 0x1b
        /*004e*/ 	.short	0x00ff


	//----- nvinfo : EIATTR_NUM_BARRIERS
	.align		4
        /*0050*/ 	.byte	0x02, 0x4c
        /*0052*/ 	.byte	0x01
	.zero		1


	//----- nvinfo : EIATTR_MERCURY_ISA_VERSION
	.align		4
        /*0054*/ 	.byte	0x03, 0x5f
        /*0056*/ 	.short	0x0101


	//----- nvinfo : EIATTR_VRC_CTA_INIT_COUNT
	.align		4
        /*0058*/ 	.byte	0x02, 0x4a
	.zero		1
	.zero		1


	//----- nvinfo : EIATTR_EXIT_INSTR_OFFSETS
	.align		4
        /*005c*/ 	.byte	0x04, 0x1c
        /*005e*/ 	.short	(.L_21 - .L_20)


	//   ....[0]....
.L_20:
        /*0060*/ 	.word	0x00000040


	//   ....[1]....
        /*0064*/ 	.word	0x000007d0


	//   ....[2]....
        /*0068*/ 	.word	0x00000ac0


	//----- nvinfo : EIATTR_CRS_STACK_SIZE
	.align		4
.L_21:
        /*006c*/ 	.byte	0x04, 0x1e
        /*006e*/ 	.short	(.L_23 - .L_22)
.L_22:
        /*0070*/ 	.word	0x00000000


	//----- nvinfo : EIATTR_CBANK_PARAM_SIZE
	.align		4
.L_23:
        /*0074*/ 	.byte	0x03, 0x19
        /*0076*/ 	.short	0x0018


	//----- nvinfo : EIATTR_PARAM_CBANK
	.align		4
        /*0078*/ 	.byte	0x04, 0x0a
        /*007a*/ 	.short	(.L_25 - .L_24)
	.align		4
.L_24:
        /*007c*/ 	.word	index@(.nv.constant0._Z17layer_norm_kernelPfS_ii)
        /*0080*/ 	.short	0x0380
        /*0082*/ 	.short	0x0018


	//----- nvinfo : EIATTR_SW_WAR
	.align		4
.L_25:
        /*0084*/ 	.byte	0x04, 0x36
        /*0086*/ 	.short	(.L_27 - .L_26)
.L_26:
        /*0088*/ 	.word	0x00000008
.L_27:


//--------------------- .nv.callgraph             --------------------------
	.section	.nv.callgraph,"",@"SHT_CUDA_CALLGRAPH"
	.align	4
	.sectionentsize	8
	.align		4
        /*0000*/ 	.word	0x00000000
	.align		4
        /*0004*/ 	.word	0xffffffff
	.align		4
        /*0008*/ 	.word	0x00000000
	.align		4
        /*000c*/ 	.word	0xfffffffe
	.align		4
        /*0010*/ 	.word	0x00000000
	.align		4
        /*0014*/ 	.word	0xfffffffd
	.align		4
        /*0018*/ 	.word	0x00000000
	.align		4
        /*001c*/ 	.word	0xfffffffc


//--------------------- .text._Z17layer_norm_kernelPfS_ii --------------------------
	.section	.text._Z17layer_norm_kernelPfS_ii,"ax",@progbits
	.align	128
        .global         _Z17layer_norm_kernelPfS_ii
        .type           _Z17layer_norm_kernelPfS_ii,@function
        .size           _Z17layer_norm_kernelPfS_ii,(.L_x_38 - _Z17layer_norm_kernelPfS_ii)
        .other          _Z17layer_norm_kernelPfS_ii,@"STO_CUDA_ENTRY STV_DEFAULT"
_Z17layer_norm_kernelPfS_ii:
.text._Z17layer_norm_kernelPfS_ii:
[----:B------:R-:W-:Y:S08]  /*0000*/  LDC R1, c[0x0][0x37c] ;  /* 0x0000df00ff017b82 */ /* 0x000ff00000000800 */
[----:B------:R-:W0:Y:S08]  /*0010*/  S2UR UR6, SR_CTAID.X ;  /* 0x00000000000679c3 */ /* 0x000e300000002500 */
[----:B------:R-:W0:Y:S02]  /*0020*/  LDC R0, c[0x0][0x390] ;  /* 0x0000e400ff007b82 */ /* 0x000e240000000800 */
[----:B0-----:R-:W-:-:S13]  /*0030*/  ISETP.LE.AND P0, PT, R0, UR6, PT ;  /* 0x0000000600007c0c */ /* 0x001fda000bf03270 */
[----:B------:R-:W-:Y:S05]  /*0040*/  @P0 EXIT ;  /* 0x000000000000094d */ /* 0x000fea0003800000 */
[----:B------:R-:W0:Y:S01]  /*0050*/  S2R R4, SR_TID.X ;  /* 0x0000000000047919 */ /* 0x000e220000002100 */
[----:B------:R-:W0:Y:S01]  /*0060*/  LDC R14, c[0x0][0x394] ;  /* 0x0000e500ff0e7b82 */ /* 0x000e220000000800 */
[----:B------:R-:W-:Y:S01]  /*0070*/  MOV R5, 0x400 ;  /* 0x0000040000057802 */ /* 0x000fe20000000f00 */
[----:B------:R-:W1:Y:S01]  /*0080*/  LDCU.64 UR8, c[0x0][0x358] ;  /* 0x00006b00ff0877ac */ /* 0x000e620008000a00 */
[----:B------:R-:W2:Y:S01]  /*0090*/  S2R R0, SR_CgaCtaId ;  /* 0x0000000000007919 */ /* 0x000ea20000008800 */
[----:B------:R-:W-:Y:S01]  /*00a0*/  BSSY.RECONVERGENT B0, `(.L_x_0) ;  /* 0x0000017000007945 */ /* 0x000fe20003800200 */
[----:B------:R-:W-:Y:S01]  /*00b0*/  IMAD.MOV.U32 R9, RZ, RZ, RZ ;  /* 0x000000ffff097224 */ /* 0x000fe200078e00ff */
[C---:B0-----:R-:W-:Y:S02]  /*00c0*/  ISETP.GE.AND P1, PT, R4.reuse, R14, PT ;  /* 0x0000000e0400720c */ /* 0x041fe40003f26270 */
[----:B------:R-:W-:-:S13]  /*00d0*/  ISETP.NE.AND P0, PT, R4, RZ, PT ;  /* 0x000000ff0400720c */ /* 0x000fda0003f05270 */
[----:B--2---:R-:W-:Y:S01]  /*00e0*/  @!P0 LEA R10, R0, R5, 0x18 ;  /* 0x00000005000a8211 */ /* 0x004fe200078ec0ff */
[----:B-1----:R-:W-:Y:S06]  /*00f0*/  @P1 BRA `(.L_x_1) ;  /* 0x0000000000441947 */ /* 0x002fec0003800000 */
[----:B------:R-:W0:Y:S01]  /*0100*/  S2R R7, SR_CgaCtaId ;  /* 0x0000000000077919 */ /* 0x000e220000008800 */
[----:B------:R-:W1:Y:S01]  /*0110*/  LDC R12, c[0x0][0x360] ;  /* 0x0000d800ff0c7b82 */ /* 0x000e620000000800 */
[----:B------:R-:W-:Y:S01]  /*0120*/  MOV R6, 0x400 ;  /* 0x0000040000067802 */ /* 0x000fe20000000f00 */
[----:B------:R-:W-:Y:S02]  /*0130*/  IMAD.MOV.U32 R9, RZ, RZ, RZ ;  /* 0x000000ffff097224 */ /* 0x000fe400078e00ff */
[----:B------:R-:W-:Y:S02]  /*0140*/  IMAD.MOV.U32 R11, RZ, RZ, R4 ;  /* 0x000000ffff0b7224 */ /* 0x000fe400078e0004 */
[----:B------:R-:W-:Y:S02]  /*0150*/  VIADD R6, R6, 0x10 ;  /* 0x0000001006067836 */ /* 0x000fe40000000000 */
[----:B------:R-:W2:Y:S03]  /*0160*/  LDC.64 R2, c[0x0][0x380] ;  /* 0x0000e000ff027b82 */ /* 0x000ea60000000a00 */
[----:B0-----:R-:W-:-:S07]  /*0170*/  LEA R8, R7, R6, 0x18 ;  /* 0x0000000607087211 */ /* 0x001fce00078ec0ff */
.L_x_2:
[----:B------:R-:W-:-:S04]  /*0180*/  IMAD R7, R14, UR6, R11 ;  /* 0x000000060e077c24 */ /* 0x000fc8000f8e020b */
[----:B0-2---:R-:W-:-:S06]  /*0190*/  IMAD.WIDE R6, R7, 0x4, R2 ;  /* 0x0000000407067825 */ /* 0x005fcc00078e0202 */
[----:B------:R-:W2:Y:S01]  /*01a0*/  LDG.E R6, desc[UR8][R6.64] ;  /* 0x0000000806067981 */ /* 0x000ea2000c1e1900 */
[----:B------:R-:W-:Y:S01]  /*01b0*/  LEA R13, R11, R8, 0x2 ;  /* 0x000000080b0d7211 */ /* 0x000fe200078e10ff */
[----:B-1----:R-:W-:-:S05]  /*01c0*/  IMAD.IADD R11, R12, 0x1, R11 ;  /* 0x000000010c0b7824 */ /* 0x002fca00078e020b */
[----:B------:R-:W-:Y:S01]  /*01d0*/  ISETP.GE.AND P1, PT, R11, R14, PT ;  /* 0x0000000e0b00720c */ /* 0x000fe20003f26270 */
[----:B--2---:R0:W-:Y:S01]  /*01e0*/  STS [R13], R6 ;  /* 0x000000060d007388 */ /* 0x0041e20000000800 */
[----:B------:R-:W-:-:S11]  /*01f0*/  FADD R9, R6, R9 ;  /* 0x0000000906097221 */ /* 0x000fd60000000000 */
[----:B------:R-:W-:Y:S05]  /*0200*/  @!P1 BRA `(.L_x_2) ;  /* 0xfffffffc00dc9947 */ /* 0x000fea000383ffff */
.L_x_1:
[----:B------:R-:W-:Y:S05]  /*0210*/  BSYNC.RECONVERGENT B0 ;  /* 0x0000000000007941 */ /* 0x000fea0003800200 */
.L_x_0:
[----:B------:R1:W-:Y:S01]  /*0220*/  @!P0 STS [R10], RZ ;  /* 0x000000ff0a008388 */ /* 0x0003e20000000800 */
[----:B------:R-:W-:Y:S01]  /*0230*/  BSSY.RECONVERGENT B0, `(.L_x_3) ;  /* 0x0000007000007945 */ /* 0x000fe20003800200 */
[----:B------:R-:W-:Y:S01]  /*0240*/  LEA R11, R0, R5, 0x18 ;  /* 0x00000005000b7211 */ /* 0x000fe200078ec0ff */
[----:B------:R-:W-:Y:S06]  /*0250*/  BAR.SYNC.DEFER_BLOCKING 0x0 ;  /* 0x0000000000007b1d */ /* 0x000fec0000010000 */
.L_x_4:
[----:B------:R-:W2:Y:S02]  /*0260*/  LDS R2, [R11] ;  /* 0x000000000b027984 */ /* 0x000ea40000000800 */
[----:B--2---:R-:W-:-:S05]  /*0270*/  FADD R3, R9, R2 ;  /* 0x0000000209037221 */ /* 0x004fca0000000000 */
[----:B------:R-:W2:Y:S02]  /*0280*/  ATOMS.CAST.SPIN P1, [R11], R2, R3 ;  /* 0x000000020b00758d */ /* 0x000ea40001820003 */
[----:B--2---:R-:W-:Y:S05]  /*0290*/  @!P1 BRA `(.L_x_4) ;  /* 0xfffffffc00f09947 */ /* 0x004fea000383ffff */
[----:B------:R-:W-:Y:S05]  /*02a0*/  BSYNC.RECONVERGENT B0 ;  /* 0x0000000000007941 */ /* 0x000fea0003800200 */
.L_x_3:
[----:B------:R-:W-:Y:S06]  /*02b0*/  BAR.SYNC.DEFER_BLOCKING 0x0 ;  /* 0x0000000000007b1d */ /* 0x000fec0000010000 */
[----:B------:R-:W-:Y:S04]  /*02c0*/  BSSY.RECONVERGENT B0, `(.L_x_5) ;  /* 0x0000015000007945 */ /* 0x000fe80003800200 */
[----:B------:R-:W-:Y:S05]  /*02d0*/  @P0 BRA `(.L_x_6) ;  /* 0x00000000004c0947 */ /* 0x000fea0003800000 */
[----:B------:R-:W2:Y:S01]  /*02e0*/  LDS R0, [R11] ;  /* 0x000000000b007984 */ /* 0x000ea20000000800 */
[----:B------:R-:W-:-:S04]  /*02f0*/  I2FP.F32.S32 R3, R14 ;  /* 0x0000000e00037245 */ /* 0x000fc80000201400 */
[----:B------:R-:W3:Y:S02]  /*0300*/  MUFU.RCP R2, R3 ;  /* 0x0000000300027308 */ /* 0x000ee40000001000 */
[----:B---3--:R-:W-:-:S04]  /*0310*/  FFMA R5, -R3, R2, 1 ;  /* 0x3f80000003057423 */ /* 0x008fc80000000102 */
[----:B------:R-:W-:Y:S02]  /*0320*/  FFMA R5, R2, R5, R2 ;  /* 0x0000000502057223 */ /* 0x000fe40000000002 */
[----:B--2---:R-:W2:Y:S02]  /*0330*/  FCHK P0, R0, R3 ;  /* 0x0000000300007302 */ /* 0x004ea40000000000 */
[----:B------:R-:W-:-:S04]  /*0340*/  FFMA R2, R0, R5, RZ ;  /* 0x0000000500027223 */ /* 0x000fc800000000ff */
[----:B0-----:R-:W-:-:S04]  /*0350*/  FFMA R6, -R3, R2, R0 ;  /* 0x0000000203067223 */ /* 0x001fc80000000100 */
[----:B------:R-:W-:Y:S01]  /*0360*/  FFMA R2, R5, R6, R2 ;  /* 0x0000000605027223 */ /* 0x000fe20000000002 */
[----:B--2---:R-:W-:Y:S06]  /*0370*/  @!P0 BRA `(.L_x_7) ;  /* 0x00000000000c8947 */ /* 0x004fec0003800000 */
[----:B------:R-:W-:-:S07]  /*0380*/  MOV R8, 0x3a0 ;  /* 0x000003a000087802 */ /* 0x000fce0000000f00 */
[----:B-1----:R-:W-:Y:S05]  /*0390*/  CALL.REL.NOINC `($__internal_1_$__cuda_sm3x_div_rn_noftz_f32_slowpath) ;  /* 0x0000000800247944 */ /* 0x002fea0003c00000 */
[----:B------:R-:W-:-:S07]  /*03a0*/  IMAD.MOV.U32 R2, RZ, RZ, R0 ;  /* 0x000000ffff027224 */ /* 0x000fce00078e0000 */
.L_x_7:
[----:B------:R-:W0:Y:S01]  /*03b0*/  S2UR UR5, SR_CgaCtaId ;  /* 0x00000000000579c3 */ /* 0x000e220000008800 */
[----:B------:R-:W-:Y:S02]  /*03c0*/  UMOV UR4, 0x400 ;  /* 0x0000040000047882 */ /* 0x000fe40000000000 */
[----:B------:R-:W-:Y:S01]  /*03d0*/  IMAD.U32 R5, RZ, RZ, UR4 ;  /* 0x00000004ff057e24 */ /* 0x000fe2000f8e00ff */
[----:B0-----:R-:W-:-:S04]  /*03e0*/  MOV R0, UR5 ;  /* 0x0000000500007c02 */ /* 0x001fc80008000f00 */
[----:B------:R-:W-:-:S05]  /*03f0*/  LEA R11, R0, R5, 0x18 ;  /* 0x00000005000b7211 */ /* 0x000fca00078ec0ff */
[----:B------:R2:W-:Y:S02]  /*0400*/  STS [R11], R2 ;  /* 0x000000020b007388 */ /* 0x0005e40000000800 */
.L_x_6:
[----:B------:R-:W-:Y:S05]  /*0410*/  BSYNC.RECONVERGENT B0 ;  /* 0x0000000000007941 */ /* 0x000fea0003800200 */
.L_x_5:
[----:B------:R-:W3:Y:S01]  /*0420*/  LDCU UR7, c[0x0][0x394] ;  /* 0x00007280ff0777ac */ /* 0x000ee20008000800 */
[----:B------:R-:W-:Y:S01]  /*0430*/  BSSY.RECONVERGENT B0, `(.L_x_8) ;  /* 0x0000013000007945 */ /* 0x000fe20003800200 */
[----:B------:R-:W-:Y:S01]  /*0440*/  BAR.SYNC.DEFER_BLOCKING 0x0 ;  /* 0x0000000000007b1d */ /* 0x000fe20000010000 */
[C---:B------:R-:W-:Y:S01]  /*0450*/  ISETP.NE.AND P0, PT, R4.reuse, RZ, PT ;  /* 0x000000ff0400720c */ /* 0x040fe20003f05270 */
[----:B------:R-:W-:Y:S01]  /*0460*/  IMAD.MOV.U32 R3, RZ, RZ, RZ ;  /* 0x000000ffff037224 */ /* 0x000fe200078e00ff */
[----:B---3--:R-:W-:-:S13]  /*0470*/  ISETP.GE.AND P1, PT, R4, UR7, PT ;  /* 0x0000000704007c0c */ /* 0x008fda000bf26270 */
[----:B------:R-:W-:Y:S05]  /*0480*/  @P1 BRA `(.L_x_9) ;  /* 0x0000000000341947 */ /* 0x000fea0003800000 */
[----:B--2---:R2:W3:Y:S01]  /*0490*/  LDS R2, [R11] ;  /* 0x000000000b027984 */ /* 0x0044e20000000800 */
[----:B------:R-:W4:Y:S01]  /*04a0*/  LDC R9, c[0x0][0x360] ;  /* 0x0000d800ff097b82 */ /* 0x000f220000000800 */
[----:B------:R-:W-:Y:S01]  /*04b0*/  VIADD R7, R5, 0x10 ;  /* 0x0000001005077836 */ /* 0x000fe20000000000 */
[----:B0-----:R-:W-:Y:S01]  /*04c0*/  MOV R6, R4 ;  /* 0x0000000400067202 */ /* 0x001fe20000000f00 */
[----:B------:R-:W-:-:S03]  /*04d0*/  IMAD.MOV.U32 R3, RZ, RZ, RZ ;  /* 0x000000ffff037224 */ /* 0x000fc600078e00ff */
[----:B------:R-:W-:-:S07]  /*04e0*/  LEA R13, R0, R7, 0x18 ;  /* 0x00000007000d7211 */ /* 0x000fce00078ec0ff */
.L_x_10:
[----:B------:R-:W-:Y:S02]  /*04f0*/  IMAD R7, R6, 0x4, R13 ;  /* 0x0000000406077824 */ /* 0x000fe400078e020d */
[----:B----4-:R-:W-:-:S04]  /*0500*/  IMAD.IADD R6, R9, 0x1, R6 ;  /* 0x0000000109067824 */ /* 0x010fc800078e0206 */
[----:B------:R-:W3:Y:S01]  /*0510*/  LDS R7, [R7] ;  /* 0x0000000007077984 */ /* 0x000ee20000000800 */
[----:B------:R-:W-:Y:S01]  /*0520*/  ISETP.GE.AND P1, PT, R6, UR7, PT ;  /* 0x0000000706007c0c */ /* 0x000fe2000bf26270 */
[----:B---3--:R-:W-:-:S04]  /*0530*/  FADD R8, -R2, R7 ;  /* 0x0000000702087221 */ /* 0x008fc80000000100 */
[----:B------:R-:W-:-:S08]  /*0540*/  FFMA R3, R8, R8, R3 ;  /* 0x0000000808037223 */ /* 0x000fd00000000003 */
[----:B------:R-:W-:Y:S05]  /*0550*/  @!P1 BRA `(.L_x_10) ;  /* 0xfffffffc00e49947 */ /* 0x000fea000383ffff */
.L_x_9:
[----:B------:R-:W-:Y:S05]  /*0560*/  BSYNC.RECONVERGENT B0 ;  /* 0x0000000000007941 */ /* 0x000fea0003800200 */
.L_x_8:
[----:B------:R3:W-:Y:S01]  /*0570*/  @!P0 STS [R11+0x4], RZ ;  /* 0x000004ff0b008388 */ /* 0x0007e20000000800 */
[----:B------:R-:W-:Y:S01]  /*0580*/  VIADD R5, R5, 0x4 ;  /* 0x0000000405057836 */ /* 0x000fe20000000000 */
[----:B------:R-:W-:Y:S04]  /*0590*/  BSSY.RECONVERGENT B0, `(.L_x_11) ;  /* 0x0000007000007945 */ /* 0x000fe80003800200 */
[----:B------:R-:W-:Y:S01]  /*05a0*/  LEA R5, R0, R5, 0x18 ;  /* 0x0000000500057211 */ /* 0x000fe200078ec0ff */
[----:B------:R-:W-:Y:S06]  /*05b0*/  BAR.SYNC.DEFER_BLOCKING 0x0 ;  /* 0x0000000000007b1d */ /* 0x000fec0000010000 */
.L_x_12:
[----:B0-----:R-:W0:Y:S02]  /*05c0*/  LDS R6, [R5] ;  /* 0x0000000005067984 */ /* 0x001e240000000800 */
[----:B0-----:R-:W-:-:S05]  /*05d0*/  FADD R7, R3, R6 ;  /* 0x0000000603077221 */ /* 0x001fca0000000000 */
[----:B------:R-:W0:Y:S02]  /*05e0*/  ATOMS.CAST.SPIN P1, [R5], R6, R7 ;  /* 0x000000060500758d */ /* 0x000e240001820007 */
[----:B0-----:R-:W-:Y:S05]  /*05f0*/  @!P1 BRA `(.L_x_12) ;  /* 0xfffffffc00f09947 */ /* 0x001fea000383ffff */
[----:B------:R-:W-:Y:S05]  /*0600*/  BSYNC.RECONVERGENT B0 ;  /* 0x0000000000007941 */ /* 0x000fea0003800200 */
.L_x_11:
[----:B------:R-:W-:Y:S06]  /*0610*/  BAR.SYNC.DEFER_BLOCKING 0x0 ;  /* 0x0000000000007b1d */ /* 0x000fec0000010000 */
[----:B------:R-:W-:Y:S04]  /*0620*/  BSSY.RECONVERGENT B0, `(.L_x_13) ;  /* 0x0000017000007945 */ /* 0x000fe80003800200 */
[----:B------:R-:W-:Y:S05]  /*0630*/  @P0 BRA `(.L_x_14) ;  /* 0x0000000000540947 */ /* 0x000fea0003800000 */
[----:B------:R-:W0:Y:S01]  /*0640*/  LDS R3, [R11+0x4] ;  /* 0x000004000b037984 */ /* 0x000e220000000800 */
[----:B------:R-:W-:Y:S01]  /*0650*/  I2FP.F32.S32 R6, UR7 ;  /* 0x0000000700067c45 */ /* 0x000fe20008201400 */
[----:B------:R-:W-:Y:S03]  /*0660*/  BSSY.RECONVERGENT B1, `(.L_x_15) ;  /* 0x000000d000017945 */ /* 0x000fe60003800200 */
[----:B------:R-:W4:Y:S02]  /*0670*/  MUFU.RCP R5, R6 ;  /* 0x0000000600057308 */ /* 0x000f240000001000 */
[----:B----4-:R-:W-:-:S04]  /*0680*/  FFMA R0, -R6, R5, 1 ;  /* 0x3f80000006007423 */ /* 0x010fc80000000105 */
[----:B------:R-:W-:Y:S02]  /*0690*/  FFMA R0, R5, R0, R5 ;  /* 0x0000000005007223 */ /* 0x000fe40000000005 */
[----:B0-----:R-:W0:Y:S02]  /*06a0*/  FCHK P0, R3, R6 ;  /* 0x0000000603007302 */ /* 0x001e240000000000 */
[----:B--2---:R-:W-:-:S04]  /*06b0*/  FFMA R2, R0, R3, RZ ;  /* 0x0000000300027223 */ /* 0x004fc800000000ff */
[----:B------:R-:W-:-:S04]  /*06c0*/  FFMA R5, -R6, R2, R3 ;  /* 0x0000000206057223 */ /* 0x000fc80000000103 */
[----:B------:R-:W-:Y:S01]  /*06d0*/  FFMA R0, R0, R5, R2 ;  /* 0x0000000500007223 */ /* 0x000fe20000000002 */
[----:B0-----:R-:W-:Y:S06]  /*06e0*/  @!P0 BRA `(.L_x_16) ;  /* 0x0000000000108947 */ /* 0x001fec0003800000 */
[----:B------:R-:W-:Y:S01]  /*06f0*/  MOV R0, R3 ;  /* 0x0000000300007202 */ /* 0x000fe20000000f00 */
[----:B------:R-:W-:Y:S01]  /*0700*/  IMAD.MOV.U32 R3, RZ, RZ, R6 ;  /* 0x000000ffff037224 */ /* 0x000fe200078e0006 */
[----:B------:R-:W-:-:S07]  /*0710*/  MOV R8, 0x730 ;  /* 0x0000073000087802 */ /* 0x000fce0000000f00 */
[----:B-1-3--:R-:W-:Y:S05]  /*0720*/  CALL.REL.NOINC `($__internal_1_$__cuda_sm3x_div_rn_noftz_f32_slowpath) ;  /* 0x0000000400407944 */ /* 0x00afea0003c00000 */
.L_x_16:
[----:B------:R-:W-:Y:S05]  /*0730*/  BSYNC.RECONVERGENT B1 ;  /* 0x0000000000017941 */ /* 0x000fea0003800200 */
.L_x_15:
[----:B------:R-:W0:Y:S01]  /*0740*/  S2UR UR5, SR_CgaCtaId ;  /* 0x00000000000579c3 */ /* 0x000e220000008800 */
[----:B------:R-:W-:Y:S02]  /*0750*/  UMOV UR4, 0x400 ;  /* 0x0000040000047882 */ /* 0x000fe40000000000 */
[----:B0-----:R-:W-:-:S06]  /*0760*/  ULEA UR4, UR5, UR4, 0x18 ;  /* 0x0000000405047291 */ /* 0x001fcc000f8ec0ff */
[----:B---3--:R-:W-:-:S05]  /*0770*/  IMAD.U32 R11, RZ, RZ, UR4 ;  /* 0x00000004ff0b7e24 */ /* 0x008fca000f8e00ff */
[----:B------:R0:W-:Y:S02]  /*0780*/  STS [R11+0x4], R0 ;  /* 0x000004000b007388 */ /* 0x0001e40000000800 */
.L_x_14:
[----:B------:R-:W-:Y:S05]  /*0790*/  BSYNC.RECONVERGENT B0 ;  /* 0x0000000000007941 */ /* 0x000fea0003800200 */
.L_x_13:
[----:B------:R-:W4:Y:S01]  /*07a0*/  LDCU UR4, c[0x0][0x394] ;  /* 0x00007280ff0477ac */ /* 0x000f220008000800 */
[----:B------:R-:W-:Y:S01]  /*07b0*/  BAR.SYNC.DEFER_BLOCKING 0x0 ;  /* 0x0000000000007b1d */ /* 0x000fe20000010000 */
[----:B----4-:R-:W-:-:S13]  /*07c0*/  ISETP.GE.AND P0, PT, R4, UR4, PT ;  /* 0x0000000404007c0c */ /* 0x010fda000bf06270 */
[----:B------:R-:W-:Y:S05]  /*07d0*/  @P0 EXIT ;  /* 0x000000000000094d */ /* 0x000fea0003800000 */
[----:B--2---:R-:W0:Y:S01]  /*07e0*/  LDS.64 R2, [R11] ;  /* 0x000000000b027984 */ /* 0x004e220000000a00 */
[----:B------:R-:W2:Y:S01]  /*07f0*/  LDCU UR7, c[0x0][0x360] ;  /* 0x00006c00ff0777ac */ /* 0x000ea20008000800 */
[----:B------:R-:W-:Y:S01]  /*0800*/  BSSY.RECONVERGENT B0, `(.L_x_17) ;  /* 0x000000f000007945 */ /* 0x000fe20003800200 */
[----:B0-----:R-:W-:-:S04]  /*0810*/  FADD R0, R3, 9.9999997473787516356e-06 ;  /* 0x3727c5ac03007421 */ /* 0x001fc80000000000 */
[----:B------:R-:W-:Y:S01]  /*0820*/  VIADD R5, R0, 0xf3000000 ;  /* 0xf300000000057836 */ /* 0x000fe20000000000 */
[----:B------:R0:W4:Y:S04]  /*0830*/  MUFU.RSQ R3, R0 ;  /* 0x0000000000037308 */ /* 0x0001280000001400 */
[----:B------:R-:W-:-:S13]  /*0840*/  ISETP.GT.U32.AND P0, PT, R5, 0x727fffff, PT ;  /* 0x727fffff0500780c */ /* 0x000fda0003f04070 */
[----:B0-2-4-:R-:W-:Y:S05]  /*0850*/  @!P0 BRA `(.L_x_18) ;  /* 0x0000000000148947 */ /* 0x015fea0003800000 */
[----:B------:R-:W-:Y:S01]  /*0860*/  BSSY.RECONVERGENT B1, `(.L_x_19) ;  /* 0x0000003000017945 */ /* 0x000fe20003800200 */
[----:B------:R-:W-:-:S07]  /*0870*/  MOV R9, 0x890 ;  /* 0x0000089000097802 */ /* 0x000fce0000000f00 */
[----:B-1-3--:R-:W-:Y:S05]  /*0880*/  CALL.REL.NOINC `($__internal_0_$__cuda_sm20_sqrt_rn_f32_slowpath) ;  /* 0x0000000000907944 */ /* 0x00afea0003c00000 */
[----:B------:R-:W-:Y:S05]  /*0890*/  BSYNC.RECONVERGENT B1 ;  /* 0x0000000000017941 */ /* 0x000fea0003800200 */
.L_x_19:
[----:B------:R-:W-:Y:S05]  /*08a0*/  BRA `(.L_x_20) ;  /* 0x0000000000107947 */ /* 0x000fea0003800000 */
.L_x_18:
[----:B------:R-:W-:Y:S01]  /*08b0*/  FMUL.FTZ R5, R0, R3 ;  /* 0x0000000300057220 */ /* 0x000fe20000410000 */
[----:B------:R-:W-:-:S03]  /*08c0*/  FMUL.FTZ R3, R3, 0.5 ;  /* 0x3f00000003037820 */ /* 0x000fc60000410000 */
[----:B------:R-:W-:-:S04]  /*08d0*/  FFMA R0, -R5, R5, R0 ;  /* 0x0000000505007223 */ /* 0x000fc80000000100 */
[----:B------:R-:W-:-:S07]  /*08e0*/  FFMA R3, R0, R3, R5 ;  /* 0x0000000300037223 */ /* 0x000fce0000000005 */
.L_x_20:
[----:B------:R-:W-:Y:S05]  /*08f0*/  BSYNC.RECONVERGENT B0 ;  /* 0x0000000000007941 */ /* 0x000fea0003800200 */
.L_x_17:
[----:B------:R-:W0:Y:S01]  /*0900*/  S2UR UR5, SR_CgaCtaId ;  /* 0x00000000000579c3 */ /* 0x000e220000008800 */
[----:B------:R-:W-:Y:S02]  /*0910*/  UMOV UR4, 0x400 ;  /* 0x0000040000047882 */ /* 0x000fe40000000000 */
[----:B------:R-:W-:-:S05]  /*0920*/  UIADD3 UR4, UPT, UPT, UR4, 0x10, URZ ;  /* 0x0000001004047890 */ /* 0x000fca000fffe0ff */
[----:B------:R-:W2:Y:S08]  /*0930*/  LDC R5, c[0x0][0x394] ;  /* 0x0000e500ff057b82 */ /* 0x000eb00000000800 */
[----:B------:R-:W4:Y:S01]  /*0940*/  LDC.64 R6, c[0x0][0x388] ;  /* 0x0000e200ff067b82 */ /* 0x000f220000000a00 */
[----:B0-----:R-:W-:-:S12]  /*0950*/  ULEA UR4, UR5, UR4, 0x18 ;  /* 0x0000000405047291 */ /* 0x001fd8000f8ec0ff */
.L_x_23:
[----:B0-----:R-:W-:Y:S01]  /*0960*/  LEA R8, R4, UR4, 0x2 ;  /* 0x0000000404087c11 */ /* 0x001fe2000f8e10ff */
[----:B-1----:R-:W3:Y:S01]  /*0970*/  MUFU.RCP R10, R3 ;  /* 0x00000003000a7308 */ /* 0x002ee20000001000 */
[----:B------:R-:W-:Y:S03]  /*0980*/  BSSY.RECONVERGENT B0, `(.L_x_21) ;  /* 0x000000d000007945 */ /* 0x000fe60003800200 */
[----:B------:R-:W0:Y:S01]  /*0990*/  LDS R9, [R8] ;  /* 0x0000000008097984 */ /* 0x000e220000000800 */
[----:B---3--:R-:W-:-:S04]  /*09a0*/  FFMA R11, R10, -R3, 1 ;  /* 0x3f8000000a0b7423 */ /* 0x008fc80000000803 */
[----:B------:R-:W-:Y:S01]  /*09b0*/  FFMA R11, R10, R11, R10 ;  /* 0x0000000b0a0b7223 */ /* 0x000fe2000000000a */
[----:B0-----:R-:W-:-:S04]  /*09c0*/  FADD R0, R9, -R2 ;  /* 0x8000000209007221 */ /* 0x001fc80000000000 */
[----:B------:R-:W0:Y:S01]  /*09d0*/  FCHK P0, R0, R3 ;  /* 0x0000000300007302 */ /* 0x000e220000000000 */
[----:B------:R-:W-:-:S04]  /*09e0*/  FFMA R10, R0, R11, RZ ;  /* 0x0000000b000a7223 */ /* 0x000fc800000000ff */
[----:B------:R-:W-:-:S04]  /*09f0*/  FFMA R9, R10, -R3, R0 ;  /* 0x800000030a097223 */ /* 0x000fc80000000000 */
[----:B------:R-:W-:Y:S01]  /*0a00*/  FFMA R11, R11, R9, R10 ;  /* 0x000000090b0b7223 */ /* 0x000fe2000000000a */
[----:B0-----:R-:W-:Y:S06]  /*0a10*/  @!P0 BRA `(.L_x_22) ;  /* 0x00000000000c8947 */ /* 0x001fec0003800000 */
[----:B------:R-:W-:-:S07]  /*0a20*/  MOV R8, 0xa40 ;  /* 0x00000a4000087802 */ /* 0x000fce0000000f00 */
[----:B--2-4-:R-:W-:Y:S05]  /*0a30*/  CALL.REL.NOINC `($__internal_1_$__cuda_sm3x_div_rn_noftz_f32_slowpath) ;  /* 0x00000000007c7944 */ /* 0x014fea0003c00000 */
[----:B------:R-:W-:-:S07]  /*0a40*/  MOV R11, R0 ;  /* 0x00000000000b7202 */ /* 0x000fce0000000f00 */
.L_x_22:
[----:B------:R-:W-:Y:S05]  /*0a50*/  BSYNC.RECONVERGENT B0 ;  /* 0x0000000000007941 */ /* 0x000fea0003800200 */
.L_x_21:
[----:B--2---:R-:W-:Y:S02]  /*0a60*/  IMAD R9, R5, UR6, R4 ;  /* 0x0000000605097c24 */ /* 0x004fe4000f8e0204 */
[----:B------:R-:W-:Y:S02]  /*0a70*/  VIADD R4, R4, UR7 ;  /* 0x0000000704047c36 */ /* 0x000fe40008000000 */
[----:B----4-:R-:W-:-:S03]  /*0a80*/  IMAD.WIDE R8, R9, 0x4, R6 ;  /* 0x0000000409087825 */ /* 0x010fc600078e0206 */
[----:B------:R-:W-:Y:S02]  /*0a90*/  ISETP.GE.AND P0, PT, R4, R5, PT ;  /* 0x000000050400720c */ /* 0x000fe40003f06270 */
[----:B------:R0:W-:Y:S11]  /*0aa0*/  STG.E desc[UR8][R8.64], R11 ;  /* 0x0000000b08007986 */ /* 0x0001f6000c101908 */
[----:B------:R-:W-:Y:S05]  /*0ab0*/  @!P0 BRA `(.L_x_23) ;  /* 0xfffffffc00a88947 */ /* 0x000fea000383ffff */
[----:B------:R-:W-:Y:S05]  /*0ac0*/  EXIT ;  /* 0x000000000000794d */ /* 0x000fea0003800000 */
        .weak           $__internal_0_$__cuda_sm20_sqrt_rn_f32_slowpath
        .type           $__internal_0_$__cuda_sm20_sqrt_rn_f32_slowpath,@function
        .size           $__internal_0_$__cuda_sm20_sqrt_rn_f32_slowpath,($__internal_1_$__cuda_sm3x_div_rn_noftz_f32_slowpath - $__internal_0_$__cuda_sm20_sqrt_rn_f32_slowpath)
$__internal_0_$__cuda_sm20_sqrt_rn_f32_slowpath:
[----:B------:R-:W-:-:S13]  /*0ad0*/  LOP3.LUT P0, RZ, R0, 0x7fffffff, RZ, 0xc0, !PT ;  /* 0x7fffffff00ff7812 */ /* 0x000fda000780c0ff */
[----:B------:R-:W-:Y:S01]  /*0ae0*/  @!P0 IMAD.MOV.U32 R3, RZ, RZ, R0 ;  /* 0x000000ffff038224 */ /* 0x000fe200078e0000 */
[----:B------:R-:W-:Y:S06]  /*0af0*/  @!P0 BRA `(.L_x_24) ;  /* 0x0000000000408947 */ /* 0x000fec0003800000 */
[----:B------:R-:W-:-:S13]  /*0b00*/  FSETP.GEU.FTZ.AND P0, PT, R0, RZ, PT ;  /* 0x000000ff0000720b */ /* 0x000fda0003f1e000 */
[----:B------:R-:W-:Y:S01]  /*0b10*/  @!P0 IMAD.MOV.U32 R3, RZ, RZ, 0x7fffffff ;  /* 0x7fffffffff038424 */ /* 0x000fe200078e00ff */
[----:B------:R-:W-:Y:S06]  /*0b20*/  @!P0 BRA `(.L_x_24) ;  /* 0x0000000000348947 */ /* 0x000fec0003800000 */
[----:B------:R-:W-:-:S13]  /*0b30*/  FSETP.GTU.FTZ.AND P0, PT, |R0|, +INF , PT ;  /* 0x7f8000000000780b */ /* 0x000fda0003f1c200 */
[----:B------:R-:W-:Y:S01]  /*0b40*/  @P0 FADD.FTZ R3, R0, 1 ;  /* 0x3f80000000030421 */ /* 0x000fe20000010000 */
[----:B------:R-:W-:Y:S06]  /*0b50*/  @P0 BRA `(.L_x_24) ;  /* 0x0000000000280947 */ /* 0x000fec0003800000 */
[----:B------:R-:W-:-:S13]  /*0b60*/  FSETP.NEU.FTZ.AND P0, PT, |R0|, +INF , PT ;  /* 0x7f8000000000780b */ /* 0x000fda0003f1d200 */
[----:B------:R-:W-:-:S04]  /*0b70*/  @P0 FFMA R5, R0, 1.84467440737095516160e+19, RZ ;  /* 0x5f80000000050823 */ /* 0x000fc800000000ff */
[----:B------:R-:W0:Y:S02]  /*0b80*/  @P0 MUFU.RSQ R6, R5 ;  /* 0x0000000500060308 */ /* 0x000e240000001400 */
[----:B0-----:R-:W-:Y:S01]  /*0b90*/  @P0 FMUL.FTZ R8, R5, R6 ;  /* 0x0000000605080220 */ /* 0x001fe20000410000 */
[----:B------:R-:W-:-:S03]  /*0ba0*/  @P0 FMUL.FTZ R6, R6, 0.5 ;  /* 0x3f00000006060820 */ /* 0x000fc60000410000 */
[----:B------:R-:W-:-:S04]  /*0bb0*/  @P0 FADD.FTZ R3, -R8, -RZ ;  /* 0x800000ff08030221 */ /* 0x000fc80000010100 */
[----:B------:R-:W-:Y:S01]  /*0bc0*/  @P0 FFMA R7, R8, R3, R5 ;  /* 0x0000000308070223 */ /* 0x000fe20000000005 */
[----:B------:R-:W-:-:S03]  /*0bd0*/  @!P0 MOV R3, R0 ;  /* 0x0000000000038202 */ /* 0x000fc60000000f00 */
[----:B------:R-:W-:-:S04]  /*0be0*/  @P0 FFMA R6, R7, R6, R8 ;  /* 0x0000000607060223 */ /* 0x000fc80000000008 */
[----:B------:R-:W-:-:S07]  /*0bf0*/  @P0 FMUL.FTZ R3, R6, 2.3283064365386962891e-10 ;  /* 0x2f80000006030820 */ /* 0x000fce0000410000 */
.L_x_24:
[----:B------:R-:W-:Y:S02]  /*0c00*/  IMAD.MOV.U32 R6, RZ, RZ, R9 ;  /* 0x000000ffff067224 */ /* 0x000fe400078e0009 */
[----:B------:R-:W-:-:S04]  /*0c10*/  IMAD.MOV.U32 R7, RZ, RZ, 0x0 ;  /* 0x00000000ff077424 */ /* 0x000fc800078e00ff */
[----:B------:R-:W-:Y:S05]  /*0c20*/  RET.REL.NODEC R6 `(_Z17layer_norm_kernelPfS_ii) ;  /* 0xfffffff006f47950 */ /* 0x000fea0003c3ffff */
        .weak           $__internal_1_$__cuda_sm3x_div_rn_noftz_f32_slowpath
        .type           $__internal_1_$__cuda_sm3x_div_rn_noftz_f32_slowpath,@function
        .size           $__internal_1_$__cuda_sm3x_div_rn_noftz_f32_slowpath,(.L_x_38 - $__internal_1_$__cuda_sm3x_div_rn_noftz_f32_slowpath)
$__internal_1_$__cuda_sm3x_div_rn_noftz_f32_slowpath:
[--C-:B------:R-:W-:Y:S01]  /*0c30*/  SHF.R.U32.HI R10, RZ, 0x17, R3.reuse ;  /* 0x00000017ff0a7819 */ /* 0x100fe20000011603 */
[----:B------:R-:W-:Y:S01]  /*0c40*/  BSSY.RECONVERGENT B2, `(.L_x_25) ;  /* 0x0000063000027945 */ /* 0x000fe20003800200 */
[----:B------:R-:W-:Y:S01]  /*0c50*/  SHF.R.U32.HI R9, RZ, 0x17, R0 ;  /* 0x00000017ff097819 */ /* 0x000fe20000011600 */
[----:B------:R-:W-:Y:S01]  /*0c60*/  IMAD.MOV.U32 R11, RZ, RZ, R3 ;  /* 0x000000ffff0b7224 */ /* 0x000fe200078e0003 */
[----:B------:R-:W-:Y:S02]  /*0c70*/  LOP3.LUT R10, R10, 0xff, RZ, 0xc0, !PT ;  /* 0x000000ff0a0a7812 */ /* 0x000fe400078ec0ff */
[----:B------:R-:W-:-:S03]  /*0c80*/  LOP3.LUT R14, R9, 0xff, RZ, 0xc0, !PT ;  /* 0x000000ff090e7812 */ /* 0x000fc600078ec0ff */
[----:B------:R-:W-:Y:S01]  /*0c90*/  VIADD R13, R10, 0xffffffff ;  /* 0xffffffff0a0d7836 */ /* 0x000fe20000000000 */
[----:B------:R-:W-:-:S04]  /*0ca0*/  IADD3 R12, PT, PT, R14, -0x1, RZ ;  /* 0xffffffff0e0c7810 */ /* 0x000fc80007ffe0ff */
[----:B------:R-:W-:-:S04]  /*0cb0*/  ISETP.GT.U32.AND P0, PT, R13, 0xfd, PT ;  /* 0x000000fd0d00780c */ /* 0x000fc80003f04070 */
[----:B------:R-:W-:-:S13]  /*0cc0*/  ISETP.GT.U32.OR P0, PT, R12, 0xfd, P0 ;  /* 0x000000fd0c00780c */ /* 0x000fda0000704470 */
[----:B------:R-:W-:Y:S01]  /*0cd0*/  @!P0 IMAD.MOV.U32 R9, RZ, RZ, RZ ;  /* 0x000000ffff098224 */ /* 0x000fe200078e00ff */
[----:B------:R-:W-:Y:S06]  /*0ce0*/  @!P0 BRA `(.L_x_26) ;  /* 0x00000000005c8947 */ /* 0x000fec0003800000 */
[----:B------:R-:W-:Y:S02]  /*0cf0*/  FSETP.GTU.FTZ.AND P0, PT, |R0|, +INF , PT ;  /* 0x7f8000000000780b */ /* 0x000fe40003f1c200 */
[----:B------:R-:W-:-:S04]  /*0d00*/  FSETP.GTU.FTZ.AND P1, PT, |R3|, +INF , PT ;  /* 0x7f8000000300780b */ /* 0x000fc80003f3c200 */
[----:B------:R-:W-:-:S13]  /*0d10*/  PLOP3.LUT P0, PT, P0, P1, PT, 0xf8, 0x8f ;  /* 0x00000000008f781c */ /* 0x000fda0000703f70 */
[----:B------:R-:W-:Y:S05]  /*0d20*/  @P0 BRA `(.L_x_27) ;  /* 0x00000004004c0947 */ /* 0x000fea0003800000 */
[----:B------:R-:W-:-:S13]  /*0d30*/  LOP3.LUT P0, RZ, R11, 0x7fffffff, R0, 0xc8, !PT ;  /* 0x7fffffff0bff7812 */ /* 0x000fda000780c800 */
[----:B------:R-:W-:Y:S05]  /*0d40*/  @!P0 BRA `(.L_x_28) ;  /* 0x00000004003c8947 */ /* 0x000fea0003800000 */
[C---:B------:R-:W-:Y:S02]  /*0d50*/  FSETP.NEU.FTZ.AND P2, PT, |R0|.reuse, +INF , PT ;  /* 0x7f8000000000780b */ /* 0x040fe40003f5d200 */
[----:B------:R-:W-:Y:S02]  /*0d60*/  FSETP.NEU.FTZ.AND P1, PT, |R3|, +INF , PT ;  /* 0x7f8000000300780b */ /* 0x000fe40003f3d200 */
[----:B------:R-:W-:-:S11]  /*0d70*/  FSETP.NEU.FTZ.AND P0, PT, |R0|, +INF , PT ;  /* 0x7f8000000000780b */ /* 0x000fd60003f1d200 */
[----:B------:R-:W-:Y:S05]  /*0d80*/  @!P1 BRA !P2, `(.L_x_28) ;  /* 0x00000004002c9947 */ /* 0x000fea0005000000 */
[----:B------:R-:W-:-:S04]  /*0d90*/  LOP3.LUT P2, RZ, R0, 0x7fffffff, RZ, 0xc0, !PT ;  /* 0x7fffffff00ff7812 */ /* 0x000fc8000784c0ff */
[----:B------:R-:W-:-:S13]  /*0da0*/  PLOP3.LUT P1, PT, P1, P2, PT, 0x2f, 0xf2 ;  /* 0x0000000000f2781c */ /* 0x000fda0000f24577 */
[----:B------:R-:W-:Y:S05]  /*0db0*/  @P1 BRA `(.L_x_29) ;  /* 0x0000000400181947 */ /* 0x000fea0003800000 */
[----:B------:R-:W-:-:S04]  /*0dc0*/  LOP3.LUT P1, RZ, R11, 0x7fffffff, RZ, 0xc0, !PT ;  /* 0x7fffffff0bff7812 */ /* 0x000fc8000782c0ff */
[----:B------:R-:W-:-:S13]  /*0dd0*/  PLOP3.LUT P0, PT, P0, P1, PT, 0x2f, 0xf2 ;  /* 0x0000000000f2781c */ /* 0x000fda0000702577 */
[----:B------:R-:W-:Y:S05]  /*0de0*/  @P0 BRA `(.L_x_30) ;  /* 0x0000000400000947 */ /* 0x000fea0003800000 */
[----:B------:R-:W-:Y:S02]  /*0df0*/  ISETP.GE.AND P0, PT, R12, RZ, PT ;  /* 0x000000ff0c00720c */ /* 0x000fe40003f06270 */
[----:B------:R-:W-:-:S11]  /*0e00*/  ISETP.GE.AND P1, PT, R13, RZ, PT ;  /* 0x000000ff0d00720c */ /* 0x000fd60003f26270 */
[----:B------:R-:W-:Y:S01]  /*0e10*/  @P0 IMAD.MOV.U32 R9, RZ, RZ, RZ ;  /* 0x000000ffff090224 */ /* 0x000fe200078e00ff */
[----:B------:R-:W-:Y:S01]  /*0e20*/  @!P0 MOV R9, 0xffffffc0 ;  /* 0xffffffc000098802 */ /* 0x000fe20000000f00 */
[----:B------:R-:W-:Y:S01]  /*0e30*/  @!P0 FFMA R0, R0, 1.84467440737095516160e+19, RZ ;  /* 0x5f80000000008823 */ /* 0x000fe200000000ff */
[----:B------:R-:W-:-:S03]  /*0e40*/  @!P1 FFMA R11, R3, 1.84467440737095516160e+19, RZ ;  /* 0x5f800000030b9823 */ /* 0x000fc600000000ff */
[----:B------:R-:W-:-:S07]  /*0e50*/  @!P1 VIADD R9, R9, 0x40 ;  /* 0x0000004009099836 */ /* 0x000fce0000000000 */
.L_x_26:
[----:B------:R-:W-:Y:S01]  /*0e60*/  LEA R12, R10, 0xc0800000, 0x17 ;  /* 0xc08000000a0c7811 */ /* 0x000fe200078eb8ff */
[----:B------:R-:W-:Y:S04]  /*0e70*/  BSSY.RECONVERGENT B3, `(.L_x_31) ;  /* 0x0000036000037945 */ /* 0x000fe80003800200 */
[----:B------:R-:W-:Y:S02]  /*0e80*/  IMAD.IADD R12, R11, 0x1, -R12 ;  /* 0x000000010b0c7824 */ /* 0x000fe400078e0a0c */
[----:B------:R-:W-:Y:S02]  /*0e90*/  VIADD R11, R14, 0xffffff81 ;  /* 0xffffff810e0b7836 */ /* 0x000fe40000000000 */
[----:B------:R0:W1:Y:S01]  /*0ea0*/  MUFU.RCP R13, R12 ;  /* 0x0000000c000d7308 */ /* 0x0000620000001000 */
[----:B------:R-:W-:Y:S01]  /*0eb0*/  FADD.FTZ R15, -R12, -RZ ;  /* 0x800000ff0c0f7221 */ /* 0x000fe20000010100 */
[C---:B------:R-:W-:Y:S01]  /*0ec0*/  IMAD R0, R11.reuse, -0x800000, R0 ;  /* 0xff8000000b007824 */ /* 0x040fe200078e0200 */
[----:B0-----:R-:W-:-:S04]  /*0ed0*/  IADD3 R12, PT, PT, R11, 0x7f, -R10 ;  /* 0x0000007f0b0c7810 */ /* 0x001fc80007ffe80a */
[----:B------:R-:W-:Y:S01]  /*0ee0*/  IADD3 R9, PT, PT, R12, R9, RZ ;  /* 0x000000090c097210 */ /* 0x000fe20007ffe0ff */
[----:B-1----:R-:W-:-:S04]  /*0ef0*/  FFMA R14, R13, R15, 1 ;  /* 0x3f8000000d0e7423 */ /* 0x002fc8000000000f */
[----:B------:R-:W-:-:S04]  /*0f00*/  FFMA R16, R13, R14, R13 ;  /* 0x0000000e0d107223 */ /* 0x000fc8000000000d */
[----:B------:R-:W-:-:S04]  /*0f10*/  FFMA R13, R0, R16, RZ ;  /* 0x00000010000d7223 */ /* 0x000fc800000000ff */
[----:B------:R-:W-:-:S04]  /*0f20*/  FFMA R14, R15, R13, R0 ;  /* 0x0000000d0f0e7223 */ /* 0x000fc80000000000 */
[----:B------:R-:W-:-:S04]  /*0f30*/  FFMA R13, R16, R14, R13 ;  /* 0x0000000e100d7223 */ /* 0x000fc8000000000d */
[----:B------:R-:W-:-:S04]  /*0f40*/  FFMA R14, R15, R13, R0 ;  /* 0x0000000d0f0e7223 */ /* 0x000fc80000000000 */
[----:B------:R-:W-:-:S05]  /*0f50*/  FFMA R0, R16, R14, R13 ;  /* 0x0000000e10007223 */ /* 0x000fca000000000d */
[----:B------:R-:W-:-:S04]  /*0f60*/  SHF.R.U32.HI R10, RZ, 0x17, R0 ;  /* 0x00000017ff0a7819 */ /* 0x000fc80000011600 */
[----:B------:R-:W-:-:S05]  /*0f70*/  LOP3.LUT R10, R10, 0xff, RZ, 0xc0, !PT ;  /* 0x000000ff0a0a7812 */ /* 0x000fca00078ec0ff */
[----:B------:R-:W-:-:S04]  /*0f80*/  IMAD.IADD R15, R10, 0x1, R9 ;  /* 0x000000010a0f7824 */ /* 0x000fc800078e0209 */
[----:B------:R-:W-:-:S05]  /*0f90*/  VIADD R10, R15, 0xffffffff ;  /* 0xffffffff0f0a7836 */ /* 0x000fca0000000000 */
[----:B------:R-:W-:-:S13]  /*0fa0*/  ISETP.GE.U32.AND P0, PT, R10, 0xfe, PT ;  /* 0x000000fe0a00780c */ /* 0x000fda0003f06070 */
[----:B------:R-:W-:Y:S05]  /*0fb0*/  @!P0 BRA `(.L_x_32) ;  /* 0x0000000000808947 */ /* 0x000fea0003800000 */
[----:B------:R-:W-:-:S13]  /*0fc0*/  ISETP.GT.AND P0, PT, R15, 0xfe, PT ;  /* 0x000000fe0f00780c */ /* 0x000fda0003f04270 */
[----:B------:R-:W-:Y:S05]  /*0fd0*/  @P0 BRA `(.L_x_33) ;  /* 0x00000000006c0947 */ /* 0x000fea0003800000 */
[----:B------:R-:W-:-:S13]  /*0fe0*/  ISETP.GE.AND P0, PT, R15, 0x1, PT ;  /* 0x000000010f00780c */ /* 0x000fda0003f06270 */
[----:B------:R-:W-:Y:S05]  /*0ff0*/  @P0 BRA `(.L_x_34) ;  /* 0x0000000000740947 */ /* 0x000fea0003800000 */
[----:B------:R-:W-:Y:S02]  /*1000*/  ISETP.GE.AND P0, PT, R15, -0x18, PT ;  /* 0xffffffe80f00780c */ /* 0x000fe40003f06270 */
[----:B------:R-:W-:-:S11]  /*1010*/  LOP3.LUT R0, R0, 0x80000000, RZ, 0xc0, !PT ;  /* 0x8000000000007812 */ /* 0x000fd600078ec0ff */
[----:B------:R-:W-:Y:S05]  /*1020*/  @!P0 BRA `(.L_x_34) ;  /* 0x0000000000688947 */ /* 0x000fea0003800000 */
[CCC-:B------:R-:W-:Y:S01]  /*1030*/  FFMA.RZ R9, R16.reuse, R14.reuse, R13.reuse ;  /* 0x0000000e10097223 */ /* 0x1c0fe2000000c00d */
[C---:B------:R-:W-:Y:S01]  /*1040*/  IADD3 R12, PT, PT, R15.reuse, 0x20, RZ ;  /* 0x000000200f0c7810 */ /* 0x040fe20007ffe0ff */
[CCC-:B------:R-:W-:Y:S01]  /*1050*/  FFMA.RM R10, R16.reuse, R14.reuse, R13.reuse ;  /* 0x0000000e100a7223 */ /* 0x1c0fe2000000400d */
[----:B------:R-:W-:Y:S02]  /*1060*/  ISETP.NE.AND P2, PT, R15, RZ, PT ;  /* 0x000000ff0f00720c */ /* 0x000fe40003f45270 */
[----:B------:R-:W-:Y:S01]  /*1070*/  LOP3.LUT R11, R9, 0x7fffff, RZ, 0xc0, !PT ;  /* 0x007fffff090b7812 */ /* 0x000fe200078ec0ff */
[----:B------:R-:W-:Y:S01]  /*1080*/  FFMA.RP R9, R16, R14, R13 ;  /* 0x0000000e10097223 */ /* 0x000fe2000000800d */
[----:B------:R-:W-:Y:S01]  /*1090*/  IMAD.MOV R13, RZ, RZ, -R15 ;  /* 0x000000ffff0d7224 */ /* 0x000fe200078e0a0f */
[----:B------:R-:W-:Y:S02]  /*10a0*/  ISETP.NE.AND P1, PT, R15, RZ, PT ;  /* 0x000000ff0f00720c */ /* 0x000fe40003f25270 */
[----:B------:R-:W-:-:S02]  /*10b0*/  LOP3.LUT R11, R11, 0x800000, RZ, 0xfc, !PT ;  /* 0x008000000b0b7812 */ /* 0x000fc400078efcff */
[----:B------:R-:W-:Y:S02]  /*10c0*/  FSETP.NEU.FTZ.AND P0, PT, R9, R10, PT ;  /* 0x0000000a0900720b */ /* 0x000fe40003f1d000 */
[----:B------:R-:W-:Y:S02]  /*10d0*/  SHF.L.U32 R12, R11, R12, RZ ;  /* 0x0000000c0b0c7219 */ /* 0x000fe400000006ff */
[----:B------:R-:W-:Y:S02]  /*10e0*/  SEL R10, R13, RZ, P2 ;  /* 0x000000ff0d0a7207 */ /* 0x000fe40001000000 */
[----:B------:R-:W-:Y:S02]  /*10f0*/  ISETP.NE.AND P1, PT, R12, RZ, P1 ;  /* 0x000000ff0c00720c */ /* 0x000fe40000f25270 */
[----:B------:R-:W-:Y:S02]  /*1100*/  SHF.R.U32.HI R10, RZ, R10, R11 ;  /* 0x0000000aff0a7219 */ /* 0x000fe4000001160b */
[----:B------:R-:W-:-:S02]  /*1110*/  PLOP3.LUT P0, PT, P0, P1, PT, 0xf8, 0x8f ;  /* 0x00000000008f781c */ /* 0x000fc40000703f70 */
[----:B------:R-:W-:Y:S02]  /*1120*/  SHF.R.U32.HI R12, RZ, 0x1, R10 ;  /* 0x00000001ff0c7819 */ /* 0x000fe4000001160a */
[----:B------:R-:W-:-:S04]  /*1130*/  SEL R9, RZ, 0x1, !P0 ;  /* 0x00000001ff097807 */ /* 0x000fc80004000000 */
[----:B------:R-:W-:-:S04]  /*1140*/  LOP3.LUT R9, R9, 0x1, R12, 0xf8, !PT ;  /* 0x0000000109097812 */ /* 0x000fc800078ef80c */
[----:B------:R-:W-:-:S05]  /*1150*/  LOP3.LUT R9, R9, R10, RZ, 0xc0, !PT ;  /* 0x0000000a09097212 */ /* 0x000fca00078ec0ff */
[----:B------:R-:W-:-:S05]  /*1160*/  IMAD.IADD R9, R12, 0x1, R9 ;  /* 0x000000010c097824 */ /* 0x000fca00078e0209 */
[----:B------:R-:W-:Y:S01]  /*1170*/  LOP3.LUT R0, R9, R0, RZ, 0xfc, !PT ;  /* 0x0000000009007212 */ /* 0x000fe200078efcff */
[----:B------:R-:W-:Y:S06]  /*1180*/  BRA `(.L_x_34) ;  /* 0x0000000000107947 */ /* 0x000fec0003800000 */
.L_x_33:
[----:B------:R-:W-:-:S04]  /*1190*/  LOP3.LUT R0, R0, 0x80000000, RZ, 0xc0, !PT ;  /* 0x8000000000007812 */ /* 0x000fc800078ec0ff */
[----:B------:R-:W-:Y:S01]  /*11a0*/  LOP3.LUT R0, R0, 0x7f800000, RZ, 0xfc, !PT ;  /* 0x7f80000000007812 */ /* 0x000fe200078efcff */
[----:B------:R-:W-:Y:S06]  /*11b0*/  BRA `(.L_x_34) ;  /* 0x0000000000047947 */ /* 0x000fec0003800000 */
.L_x_32:
[----:B------:R-:W-:-:S07]  /*11c0*/  LEA R0, R9, R0, 0x17 ;  /* 0x0000000009007211 */ /* 0x000fce00078eb8ff */
.L_x_34:
[----:B------:R-:W-:Y:S05]  /*11d0*/  BSYNC.RECONVERGENT B3 ;  /* 0x0000000000037941 */ /* 0x000fea0003800200 */
.L_x_31:
[----:B------:R-:W-:Y:S05]  /*11e0*/  BRA `(.L_x_35) ;  /* 0x0000000000207947 */ /* 0x000fea0003800000 */
.L_x_30:
[----:B------:R-:W-:-:S04]  /*11f0*/  LOP3.LUT R0, R11, 0x80000000, R0, 0x48, !PT ;  /* 0x800000000b007812 */ /* 0x000fc800078e4800 */
[----:B------:R-:W-:Y:S01]  /*1200*/  LOP3.LUT R0, R0, 0x7f800000, RZ, 0xfc, !PT ;  /* 0x7f80000000007812 */ /* 0x000fe200078efcff */
[----:B------:R-:W-:Y:S06]  /*1210*/  BRA `(.L_x_35) ;  /* 0x0000000000147947 */ /* 0x000fec0003800000 */
.L_x_29:
[----:B------:R-:W-:Y:S01]  /*1220*/  LOP3.LUT R0, R11, 0x80000000, R0, 0x48, !PT ;  /* 0x800000000b007812 */ /* 0x000fe200078e4800 */
[----:B------:R-:W-:Y:S06]  /*1230*/  BRA `(.L_x_35) ;  /* 0x00000000000c7947 */ /* 0x000fec0003800000 */
.L_x_28:
[----:B------:R-:W0:Y:S01]  /*1240*/  MUFU.RSQ R0, -QNAN ;  /* 0xffc0000000007908 */ /* 0x000e220000001400 */
[----:B------:R-:W-:Y:S05]  /*1250*/  BRA `(.L_x_35) ;  /* 0x0000000000047947 */ /* 0x000fea0003800000 */
.L_x_27:
[----:B------:R-:W-:-:S07]  /*1260*/  FADD.FTZ R0, R0, R3 ;  /* 0x0000000300007221 */ /* 0x000fce0000010000 */
.L_x_35:
[----:B------:R-:W-:Y:S05]  /*1270*/  BSYNC.RECONVERGENT B2 ;  /* 0x0000000000027941 */ /* 0x000fea0003800200 */
.L_x_25:
[----:B------:R-:W-:-:S04]  /*1280*/  IMAD.MOV.U32 R9, RZ, RZ, 0x0 ;  /* 0x00000000ff097424 */ /* 0x000fc800078e00ff */
[----:B0-----:R-:W-:Y:S05]  /*1290*/  RET.REL.NODEC R8 `(_Z17layer_norm_kernelPfS_ii) ;  /* 0xffffffec08587950 */ /* 0x001fea0003c3ffff */
.L_x_36:
[----:B------:R-:W-:-:S00]  /*12a0*/  BRA `(.L_x_36) ;  /* 0xfffffffc00fc7947 */ /* 0x000fc0000383ffff */
[----:B------:R-:W-:-:S00]  /*12b0*/  NOP ;  /* 0x0000000000007918 */ /* 0x000fc00000000000 */
        /* <DEDUP_REMOVED lines=12> */
.L_x_38:


//--------------------- .nv.shared._Z17layer_norm_kernelPfS_ii --------------------------
	.section	.nv.shared._Z17layer_norm_kernelPfS_ii,"aw",@nobits
	.sectionflags	@""
	.align	16
.nv.shared._Z17layer_norm_kernelPfS_ii:
	.zero		1040


//--------------------- .nv.shared.reserved.0     --------------------------
	.section	.nv.shared.reserved.0,"aw",@nobits
	.weak		__nv_reservedSMEM_offset_0_alias
	.size		__nv_reservedSMEM_offset_0_alias, 0, 64
	.other		__nv_reservedSMEM_offset_0_alias,@"STO_CUDA_RESERVED_SHARED STV_DEFAULT"
__nv_reservedSMEM_offset_0_alias:
	.zero		0
	.zero		64


//--------------------- .nv.constant0._Z17layer_norm_kernelPfS_ii --------------------------
	.section	.nv.constant0._Z17layer_norm_kernelPfS_ii,"a",@progbits
	.sectionflags	@""
	.align	4
.nv.constant0._Z17layer_norm_kernelPfS_ii:
	.zero		920


//--------------------- SYMBOLS --------------------------

	.type		.nv.reservedSmem.offset0,@object
	.size		.nv.reservedSmem.offset0,0x4
	.type		.nv.reservedSmem.cap,@object
	.size		.nv.reservedSmem.cap,0x4
